//
// Generated by NVIDIA NVVM Compiler
//
// Compiler Build ID: CL-36424714
// Cuda compilation tools, release 13.0, V13.0.88
// Based on NVVM 20.0.0
//

.version 9.0
.target sm_100
.address_size 64

	// .globl	_ZN3cub18CUB_300001_SM_10006detail11EmptyKernelIvEEvv
.global .align 1 .b8 _ZN41_INTERNAL_6924f571_4_k_cu_953fed47_2838644cuda3std3__45__cpo5beginE[1];
.global .align 1 .b8 _ZN41_INTERNAL_6924f571_4_k_cu_953fed47_2838644cuda3std3__45__cpo3endE[1];
.global .align 1 .b8 _ZN41_INTERNAL_6924f571_4_k_cu_953fed47_2838644cuda3std3__45__cpo6cbeginE[1];
.global .align 1 .b8 _ZN41_INTERNAL_6924f571_4_k_cu_953fed47_2838644cuda3std3__45__cpo4cendE[1];
.global .align 1 .b8 _ZN41_INTERNAL_6924f571_4_k_cu_953fed47_2838644cuda3std3__45__cpo6rbeginE[1];
.global .align 1 .b8 _ZN41_INTERNAL_6924f571_4_k_cu_953fed47_2838644cuda3std3__45__cpo4rendE[1];
.global .align 1 .b8 _ZN41_INTERNAL_6924f571_4_k_cu_953fed47_2838644cuda3std3__45__cpo7crbeginE[1];
.global .align 1 .b8 _ZN41_INTERNAL_6924f571_4_k_cu_953fed47_2838644cuda3std3__45__cpo5crendE[1];
.global .align 1 .b8 _ZN41_INTERNAL_6924f571_4_k_cu_953fed47_2838644cuda3std3__443_GLOBAL__N__6924f571_4_k_cu_953fed47_2838646ignoreE[1];
.global .align 1 .b8 _ZN41_INTERNAL_6924f571_4_k_cu_953fed47_2838644cuda3std3__419piecewise_constructE[1];
.global .align 1 .b8 _ZN41_INTERNAL_6924f571_4_k_cu_953fed47_2838644cuda3std3__48in_placeE[1];
.global .align 1 .b8 _ZN41_INTERNAL_6924f571_4_k_cu_953fed47_2838644cuda3std3__420unreachable_sentinelE[1];
.global .align 1 .b8 _ZN41_INTERNAL_6924f571_4_k_cu_953fed47_2838644cuda3std3__47nulloptE[1];
.global .align 1 .b8 _ZN41_INTERNAL_6924f571_4_k_cu_953fed47_2838644cuda3std3__48unexpectE[1];
.global .align 1 .b8 _ZN41_INTERNAL_6924f571_4_k_cu_953fed47_2838644cuda3std6ranges3__45__cpo4swapE[1];
.global .align 1 .b8 _ZN41_INTERNAL_6924f571_4_k_cu_953fed47_2838644cuda3std6ranges3__45__cpo9iter_moveE[1];
.global .align 1 .b8 _ZN41_INTERNAL_6924f571_4_k_cu_953fed47_2838644cuda3std6ranges3__45__cpo5beginE[1];
.global .align 1 .b8 _ZN41_INTERNAL_6924f571_4_k_cu_953fed47_2838644cuda3std6ranges3__45__cpo3endE[1];
.global .align 1 .b8 _ZN41_INTERNAL_6924f571_4_k_cu_953fed47_2838644cuda3std6ranges3__45__cpo6cbeginE[1];
.global .align 1 .b8 _ZN41_INTERNAL_6924f571_4_k_cu_953fed47_2838644cuda3std6ranges3__45__cpo4cendE[1];
.global .align 1 .b8 _ZN41_INTERNAL_6924f571_4_k_cu_953fed47_2838644cuda3std6ranges3__45__cpo7advanceE[1];
.global .align 1 .b8 _ZN41_INTERNAL_6924f571_4_k_cu_953fed47_2838644cuda3std6ranges3__45__cpo9iter_swapE[1];
.global .align 1 .b8 _ZN41_INTERNAL_6924f571_4_k_cu_953fed47_2838644cuda3std6ranges3__45__cpo4nextE[1];
.global .align 1 .b8 _ZN41_INTERNAL_6924f571_4_k_cu_953fed47_2838644cuda3std6ranges3__45__cpo4prevE[1];
.global .align 1 .b8 _ZN41_INTERNAL_6924f571_4_k_cu_953fed47_2838644cuda3std6ranges3__45__cpo4dataE[1];
.global .align 1 .b8 _ZN41_INTERNAL_6924f571_4_k_cu_953fed47_2838644cuda3std6ranges3__45__cpo5cdataE[1];
.global .align 1 .b8 _ZN41_INTERNAL_6924f571_4_k_cu_953fed47_2838644cuda3std6ranges3__45__cpo4sizeE[1];
.global .align 1 .b8 _ZN41_INTERNAL_6924f571_4_k_cu_953fed47_2838644cuda3std6ranges3__45__cpo5ssizeE[1];
.global .align 1 .b8 _ZN41_INTERNAL_6924f571_4_k_cu_953fed47_2838644cuda3std6ranges3__45__cpo8distanceE[1];
.global .align 1 .b8 _ZN41_INTERNAL_6924f571_4_k_cu_953fed47_2838646thrust24THRUST_300001_SM_1000_NS8cuda_cub3parE[1];
.global .align 1 .b8 _ZN41_INTERNAL_6924f571_4_k_cu_953fed47_2838646thrust24THRUST_300001_SM_1000_NS8cuda_cub10par_nosyncE[1];
.global .align 1 .b8 _ZN41_INTERNAL_6924f571_4_k_cu_953fed47_2838646thrust24THRUST_300001_SM_1000_NS6system6detail10sequential3seqE[1];
.global .align 1 .b8 _ZN41_INTERNAL_6924f571_4_k_cu_953fed47_2838646thrust24THRUST_300001_SM_1000_NS12placeholders2_1E[1];
.global .align 1 .b8 _ZN41_INTERNAL_6924f571_4_k_cu_953fed47_2838646thrust24THRUST_300001_SM_1000_NS12placeholders2_2E[1];
.global .align 1 .b8 _ZN41_INTERNAL_6924f571_4_k_cu_953fed47_2838646thrust24THRUST_300001_SM_1000_NS12placeholders2_3E[1];
.global .align 1 .b8 _ZN41_INTERNAL_6924f571_4_k_cu_953fed47_2838646thrust24THRUST_300001_SM_1000_NS12placeholders2_4E[1];
.global .align 1 .b8 _ZN41_INTERNAL_6924f571_4_k_cu_953fed47_2838646thrust24THRUST_300001_SM_1000_NS12placeholders2_5E[1];
.global .align 1 .b8 _ZN41_INTERNAL_6924f571_4_k_cu_953fed47_2838646thrust24THRUST_300001_SM_1000_NS12placeholders2_6E[1];
.global .align 1 .b8 _ZN41_INTERNAL_6924f571_4_k_cu_953fed47_2838646thrust24THRUST_300001_SM_1000_NS12placeholders2_7E[1];
.global .align 1 .b8 _ZN41_INTERNAL_6924f571_4_k_cu_953fed47_2838646thrust24THRUST_300001_SM_1000_NS12placeholders2_8E[1];
.global .align 1 .b8 _ZN41_INTERNAL_6924f571_4_k_cu_953fed47_2838646thrust24THRUST_300001_SM_1000_NS12placeholders2_9E[1];
.global .align 1 .b8 _ZN41_INTERNAL_6924f571_4_k_cu_953fed47_2838646thrust24THRUST_300001_SM_1000_NS12placeholders3_10E[1];
.global .align 1 .b8 _ZN41_INTERNAL_6924f571_4_k_cu_953fed47_2838646thrust24THRUST_300001_SM_1000_NS3seqE[1];

.visible .entry _ZN3cub18CUB_300001_SM_10006detail11EmptyKernelIvEEvv()
{


	ret;

}


// ===== COMPILED SASS (sm_100) =====

	.target	sm_100

	.elftype	@"ET_EXEC"


//--------------------- .note.nv.tkinfo           --------------------------
	.section	.note.nv.tkinfo,"",@"SHT_NOTE"
	.sectionflags	@"SHF_NOTE_NV_TKINFO"
	.tkinfo
        /*0018*/ 	.word	0x00000002
        /*0030*/ 	.string	""
        /*0030*/ 	.string	"ptxas"
        /*0030*/ 	.string	"Cuda compilation tools, release 13.0, V13.0.88"
        /*0030*/ 	.string	"Build cuda_13.0.r13.0/compiler.36424714_0"
        /*0030*/ 	.string	"-arch sm_100 -m 64 "



//--------------------- .note.nv.cuinfo           --------------------------
	.section	.note.nv.cuinfo,"",@"SHT_NOTE"
	.sectionflags	@"SHF_NOTE_NV_CUINFO"
        /*0018*/ 	.short	0x0002
        /*001a*/ 	.short	0x0064
        /*001c*/ 	.short	0x0082
	.zero		2


//--------------------- .nv.info                  --------------------------
	.section	.nv.info,"",@"SHT_CUDA_INFO"
	.align	4


	//----- nvinfo : EIATTR_REGCOUNT
	.align		4
        /*0000*/ 	.byte	0x04, 0x2f
        /*0002*/ 	.short	(.L_44 - .L_43)
	.align		4
.L_43:
        /*0004*/ 	.word	index@(_ZN3cub18CUB_300001_SM_10006detail11EmptyKernelIvEEvv)
        /*0008*/ 	.word	0x00000004


	//----- nvinfo : EIATTR_FRAME_SIZE
	.align		4
.L_44:
        /*000c*/ 	.byte	0x04, 0x11
        /*000e*/ 	.short	(.L_46 - .L_45)
	.align		4
.L_45:
        /*0010*/ 	.word	index@(_ZN3cub18CUB_300001_SM_10006detail11EmptyKernelIvEEvv)
        /*0014*/ 	.word	0x00000000


	//----- nvinfo : EIATTR_MIN_STACK_SIZE
	.align		4
.L_46:
        /*0018*/ 	.byte	0x04, 0x12
        /*001a*/ 	.short	(.L_48 - .L_47)
	.align		4
.L_47:
        /*001c*/ 	.word	index@(_ZN3cub18CUB_300001_SM_10006detail11EmptyKernelIvEEvv)
        /*0020*/ 	.word	0x00000000
.L_48:


//--------------------- .nv.compat                --------------------------
	.section	.nv.compat,"",@"SHT_CUDA_COMPAT_INFO"
	.align	4
        /*0000*/ 	.byte	0x02, 0x09, 0x00, 0x00, 0x02, 0x02, 0x01, 0x00, 0x02, 0x05, 0x05, 0x00, 0x03, 0x07, 0x01, 0x01
        /*0010*/ 	.byte	0x02, 0x03, 0x00, 0x00, 0x02, 0x06, 0x01, 0x00, 0x04, 0x0b, 0x08, 0x00, 0x09, 0x00, 0x00, 0x00
        /*0020*/ 	.byte	0x00, 0x00, 0x00, 0x00


//--------------------- .nv.info._ZN3cub18CUB_300001_SM_10006detail11EmptyKernelIvEEvv --------------------------
	.section	.nv.info._ZN3cub18CUB_300001_SM_10006detail11EmptyKernelIvEEvv,"",@"SHT_CUDA_INFO"
	.sectionflags	@""
	.align	4


	//----- nvinfo : EIATTR_CUDA_API_VERSION
	.align		4
        /*0000*/ 	.byte	0x04, 0x37
        /*0002*/ 	.short	(.L_50 - .L_49)
.L_49:
        /*0004*/ 	.word	0x00000082


	//----- nvinfo : EIATTR_SPARSE_MMA_MASK
	.align		4
.L_50:
        /*0008*/ 	.byte	0x03, 0x50
        /*000a*/ 	.short	0x0000


	//----- nvinfo : EIATTR_MAXREG_COUNT
	.align		4
        /*000c*/ 	.byte	0x03, 0x1b
        /*000e*/ 	.short	0x00ff


	//----- nvinfo : EIATTR_MERCURY_ISA_VERSION
	.align		4
        /*0010*/ 	.byte	0x03, 0x5f
        /*0012*/ 	.short	0x0101


	//----- nvinfo : EIATTR_VRC_CTA_INIT_COUNT
	.align		4
        /*0014*/ 	.byte	0x02, 0x4a
	.zero		1
	.zero		1


	//----- nvinfo : EIATTR_EXIT_INSTR_OFFSETS
	.align		4
        /*0018*/ 	.byte	0x04, 0x1c
        /*001a*/ 	.short	(.L_52 - .L_51)


	//   ....[0]....
.L_51:
        /*001c*/ 	.word	0x00000010


	//----- nvinfo : EIATTR_SW_WAR
	.align		4
.L_52:
        /*0020*/ 	.byte	0x04, 0x36
        /*0022*/ 	.short	(.L_54 - .L_53)
.L_53:
        /*0024*/ 	.word	0x00000008
.L_54:


//--------------------- .nv.callgraph             --------------------------
	.section	.nv.callgraph,"",@"SHT_CUDA_CALLGRAPH"
	.align	4
	.sectionentsize	8
	.align		4
        /*0000*/ 	.word	0x00000000
	.align		4
        /*0004*/ 	.word	0xffffffff
	.align		4
        /*0008*/ 	.word	0x00000000
	.align		4
        /*000c*/ 	.word	0xfffffffe
	.align		4
        /*0010*/ 	.word	0x00000000
	.align		4
        /*0014*/ 	.word	0xfffffffd
	.align		4
        /*0018*/ 	.word	0x00000000
	.align		4
        /*001c*/ 	.word	0xfffffffc


//--------------------- .nv.constant4             --------------------------
	.section	.nv.constant4,"a",@progbits
	.align	8
	.align		8
.nv.constant4:
        /*0000*/ 	.dword	_ZN41_INTERNAL_6924f571_4_k_cu_953fed47_2839754cuda3std3__45__cpo5beginE
	.align		8
        /*0008*/ 	.dword	_ZN41_INTERNAL_6924f571_4_k_cu_953fed47_2839754cuda3std3__45__cpo3endE
	.align		8
        /*0010*/ 	.dword	_ZN41_INTERNAL_6924f571_4_k_cu_953fed47_2839754cuda3std3__45__cpo6cbeginE
	.align		8
        /*0018*/ 	.dword	_ZN41_INTERNAL_6924f571_4_k_cu_953fed47_2839754cuda3std3__45__cpo4cendE
	.align		8
        /*0020*/ 	.dword	_ZN41_INTERNAL_6924f571_4_k_cu_953fed47_2839754cuda3std3__45__cpo6rbeginE
	.align		8
        /*0028*/ 	.dword	_ZN41_INTERNAL_6924f571_4_k_cu_953fed47_2839754cuda3std3__45__cpo4rendE
	.align		8
        /*0030*/ 	.dword	_ZN41_INTERNAL_6924f571_4_k_cu_953fed47_2839754cuda3std3__45__cpo7crbeginE
	.align		8
        /*0038*/ 	.dword	_ZN41_INTERNAL_6924f571_4_k_cu_953fed47_2839754cuda3std3__45__cpo5crendE
	.align		8
        /*0040*/ 	.dword	_ZN41_INTERNAL_6924f571_4_k_cu_953fed47_2839754cuda3std3__443_GLOBAL__N__6924f571_4_k_cu_953fed47_2839756ignoreE
	.align		8
        /*0048*/ 	.dword	_ZN41_INTERNAL_6924f571_4_k_cu_953fed47_2839754cuda3std3__419piecewise_constructE
	.align		8
        /*0050*/ 	.dword	_ZN41_INTERNAL_6924f571_4_k_cu_953fed47_2839754cuda3std3__48in_placeE
	.align		8
        /*0058*/ 	.dword	_ZN41_INTERNAL_6924f571_4_k_cu_953fed47_2839754cuda3std3__420unreachable_sentinelE
	.align		8
        /*0060*/ 	.dword	_ZN41_INTERNAL_6924f571_4_k_cu_953fed47_2839754cuda3std3__47nulloptE
	.align		8
        /*0068*/ 	.dword	_ZN41_INTERNAL_6924f571_4_k_cu_953fed47_2839754cuda3std3__48unexpectE
	.align		8
        /*0070*/ 	.dword	_ZN41_INTERNAL_6924f571_4_k_cu_953fed47_2839754cuda3std6ranges3__45__cpo4swapE
	.align		8
        /*0078*/ 	.dword	_ZN41_INTERNAL_6924f571_4_k_cu_953fed47_2839754cuda3std6ranges3__45__cpo9iter_moveE
	.align		8
        /*0080*/ 	.dword	_ZN41_INTERNAL_6924f571_4_k_cu_953fed47_2839754cuda3std6ranges3__45__cpo5beginE
	.align		8
        /*0088*/ 	.dword	_ZN41_INTERNAL_6924f571_4_k_cu_953fed47_2839754cuda3std6ranges3__45__cpo3endE
	.align		8
        /*0090*/ 	.dword	_ZN41_INTERNAL_6924f571_4_k_cu_953fed47_2839754cuda3std6ranges3__45__cpo6cbeginE
	.align		8
        /*0098*/ 	.dword	_ZN41_INTERNAL_6924f571_4_k_cu_953fed47_2839754cuda3std6ranges3__45__cpo4cendE
	.align		8
        /*00a0*/ 	.dword	_ZN41_INTERNAL_6924f571_4_k_cu_953fed47_2839754cuda3std6ranges3__45__cpo7advanceE
	.align		8
        /*00a8*/ 	.dword	_ZN41_INTERNAL_6924f571_4_k_cu_953fed47_2839754cuda3std6ranges3__45__cpo9iter_swapE
	.align		8
        /*00b0*/ 	.dword	_ZN41_INTERNAL_6924f571_4_k_cu_953fed47_2839754cuda3std6ranges3__45__cpo4nextE
	.align		8
        /*00b8*/ 	.dword	_ZN41_INTERNAL_6924f571_4_k_cu_953fed47_2839754cuda3std6ranges3__45__cpo4prevE
	.align		8
        /*00c0*/ 	.dword	_ZN41_INTERNAL_6924f571_4_k_cu_953fed47_2839754cuda3std6ranges3__45__cpo4dataE
	.align		8
        /*00c8*/ 	.dword	_ZN41_INTERNAL_6924f571_4_k_cu_953fed47_2839754cuda3std6ranges3__45__cpo5cdataE
	.align		8
        /*00d0*/ 	.dword	_ZN41_INTERNAL_6924f571_4_k_cu_953fed47_2839754cuda3std6ranges3__45__cpo4sizeE
	.align		8
        /*00d8*/ 	.dword	_ZN41_INTERNAL_6924f571_4_k_cu_953fed47_2839754cuda3std6ranges3__45__cpo5ssizeE
	.align		8
        /*00e0*/ 	.dword	_ZN41_INTERNAL_6924f571_4_k_cu_953fed47_2839754cuda3std6ranges3__45__cpo8distanceE
	.align		8
        /*00e8*/ 	.dword	_ZN41_INTERNAL_6924f571_4_k_cu_953fed47_2839756thrust24THRUST_300001_SM_1000_NS8cuda_cub3parE
	.align		8
        /*00f0*/ 	.dword	_ZN41_INTERNAL_6924f571_4_k_cu_953fed47_2839756thrust24THRUST_300001_SM_1000_NS8cuda_cub10par_nosyncE
	.align		8
        /*00f8*/ 	.dword	_ZN41_INTERNAL_6924f571_4_k_cu_953fed47_2839756thrust24THRUST_300001_SM_1000_NS6system6detail10sequential3seqE
	.align		8
        /*0100*/ 	.dword	_ZN41_INTERNAL_6924f571_4_k_cu_953fed47_2839756thrust24THRUST_300001_SM_1000_NS12placeholders2_1E
	.align		8
        /*0108*/ 	.dword	_ZN41_INTERNAL_6924f571_4_k_cu_953fed47_2839756thrust24THRUST_300001_SM_1000_NS12placeholders2_2E
	.align		8
        /*0110*/ 	.dword	_ZN41_INTERNAL_6924f571_4_k_cu_953fed47_2839756thrust24THRUST_300001_SM_1000_NS12placeholders2_3E
	.align		8
        /*0118*/ 	.dword	_ZN41_INTERNAL_6924f571_4_k_cu_953fed47_2839756thrust24THRUST_300001_SM_1000_NS12placeholders2_4E
	.align		8
        /*0120*/ 	.dword	_ZN41_INTERNAL_6924f571_4_k_cu_953fed47_2839756thrust24THRUST_300001_SM_1000_NS12placeholders2_5E
	.align		8
        /*0128*/ 	.dword	_ZN41_INTERNAL_6924f571_4_k_cu_953fed47_2839756thrust24THRUST_300001_SM_1000_NS12placeholders2_6E
	.align		8
        /*0130*/ 	.dword	_ZN41_INTERNAL_6924f571_4_k_cu_953fed47_2839756thrust24THRUST_300001_SM_1000_NS12placeholders2_7E
	.align		8
        /*0138*/ 	.dword	_ZN41_INTERNAL_6924f571_4_k_cu_953fed47_2839756thrust24THRUST_300001_SM_1000_NS12placeholders2_8E
	.align		8
        /*0140*/ 	.dword	_ZN41_INTERNAL_6924f571_4_k_cu_953fed47_2839756thrust24THRUST_300001_SM_1000_NS12placeholders2_9E
	.align		8
        /*0148*/ 	.dword	_ZN41_INTERNAL_6924f571_4_k_cu_953fed47_2839756thrust24THRUST_300001_SM_1000_NS12placeholders3_10E
	.align		8
        /*0150*/ 	.dword	_ZN41_INTERNAL_6924f571_4_k_cu_953fed47_2839756thrust24THRUST_300001_SM_1000_NS3seqE


//--------------------- .text._ZN3cub18CUB_300001_SM_10006detail11EmptyKernelIvEEvv --------------------------
	.section	.text._ZN3cub18CUB_300001_SM_10006detail11EmptyKernelIvEEvv,"ax",@progbits
	.align	128
        .global         _ZN3cub18CUB_300001_SM_10006detail11EmptyKernelIvEEvv
        .type           _ZN3cub18CUB_300001_SM_10006detail11EmptyKernelIvEEvv,@function
        .size           _ZN3cub18CUB_300001_SM_10006detail11EmptyKernelIvEEvv,(.L_x_1 - _ZN3cub18CUB_300001_SM_10006detail11EmptyKernelIvEEvv)
        .other          _ZN3cub18CUB_300001_SM_10006detail11EmptyKernelIvEEvv,@"STO_CUDA_ENTRY STV_DEFAULT"
_ZN3cub18CUB_300001_SM_10006detail11EmptyKernelIvEEvv:
.text._ZN3cub18CUB_300001_SM_10006detail11EmptyKernelIvEEvv:
[----:B------:R-:W-:Y:S01]  /*0000*/  LDC R1, c[0x0][0x37c] ;  /* 0x0000df00ff017b82 */ /* 0x000fe20000000800 */
[----:B------:R-:W-:Y:S05]  /*0010*/  EXIT ;  /* 0x000000000000794d */ /* 0x000fea0003800000 */
.L_x_0:
[----:B------:R-:W-:-:S00]  /*0020*/  BRA `(.L_x_0) ;  /* 0xfffffffc00fc7947 */ /* 0x000fc0000383ffff */
[----:B------:R-:W-:-:S00]  /*0030*/  NOP ;  /* 0x0000000000007918 */ /* 0x000fc00000000000 */
        /* <DEDUP_REMOVED lines=12> */
.L_x_1:


//--------------------- .nv.shared.reserved.0     --------------------------
	.section	.nv.shared.reserved.0,"aw",@nobits
	.weak		__nv_reservedSMEM_offset_0_alias
	.size		__nv_reservedSMEM_offset_0_alias, 0, 64
	.other		__nv_reservedSMEM_offset_0_alias,@"STO_CUDA_RESERVED_SHARED STV_DEFAULT"
__nv_reservedSMEM_offset_0_alias:
	.zero		0
	.zero		64


//--------------------- .nv.global                --------------------------
	.section	.nv.global,"aw",@nobits
.nv.global:
	.type		_ZN41_INTERNAL_6924f571_4_k_cu_953fed47_2839756thrust24THRUST_300001_SM_1000_NS3seqE,@object
	.size		_ZN41_INTERNAL_6924f571_4_k_cu_953fed47_2839756thrust24THRUST_300001_SM_1000_NS3seqE,(_ZN41_INTERNAL_6924f571_4_k_cu_953fed47_2839754cuda3std3__48in_placeE - _ZN41_INTERNAL_6924f571_4_k_cu_953fed47_2839756thrust24THRUST_300001_SM_1000_NS3seqE)
_ZN41_INTERNAL_6924f571_4_k_cu_953fed47_2839756thrust24THRUST_300001_SM_1000_NS3seqE:
	.zero		1
	.type		_ZN41_INTERNAL_6924f571_4_k_cu_953fed47_2839754cuda3std3__48in_placeE,@object
	.size		_ZN41_INTERNAL_6924f571_4_k_cu_953fed47_2839754cuda3std3__48in_placeE,(_ZN41_INTERNAL_6924f571_4_k_cu_953fed47_2839754cuda3std6ranges3__45__cpo4sizeE - _ZN41_INTERNAL_6924f571_4_k_cu_953fed47_2839754cuda3std3__48in_placeE)
_ZN41_INTERNAL_6924f571_4_k_cu_953fed47_2839754cuda3std3__48in_placeE:
	.zero		1
	.type		_ZN41_INTERNAL_6924f571_4_k_cu_953fed47_2839754cuda3std6ranges3__45__cpo4sizeE,@object
	.size		_ZN41_INTERNAL_6924f571_4_k_cu_953fed47_2839754cuda3std6ranges3__45__cpo4sizeE,(_ZN41_INTERNAL_6924f571_4_k_cu_953fed47_2839756thrust24THRUST_300001_SM_1000_NS12placeholders2_3E - _ZN41_INTERNAL_6924f571_4_k_cu_953fed47_2839754cuda3std6ranges3__45__cpo4sizeE)
_ZN41_INTERNAL_6924f571_4_k_cu_953fed47_2839754cuda3std6ranges3__45__cpo4sizeE:
	.zero		1
	.type		_ZN41_INTERNAL_6924f571_4_k_cu_953fed47_2839756thrust24THRUST_300001_SM_1000_NS12placeholders2_3E,@object
	.size		_ZN41_INTERNAL_6924f571_4_k_cu_953fed47_2839756thrust24THRUST_300001_SM_1000_NS12placeholders2_3E,(_ZN41_INTERNAL_6924f571_4_k_cu_953fed47_2839754cuda3std3__45__cpo6cbeginE - _ZN41_INTERNAL_6924f571_4_k_cu_953fed47_2839756thrust24THRUST_300001_SM_1000_NS12placeholders2_3E)
_ZN41_INTERNAL_6924f571_4_k_cu_953fed47_2839756thrust24THRUST_300001_SM_1000_NS12placeholders2_3E:
	.zero		1
	.type		_ZN41_INTERNAL_6924f571_4_k_cu_953fed47_2839754cuda3std3__45__cpo6cbeginE,@object
	.size		_ZN41_INTERNAL_6924f571_4_k_cu_953fed47_2839754cuda3std3__45__cpo6cbeginE,(_ZN41_INTERNAL_6924f571_4_k_cu_953fed47_2839754cuda3std6ranges3__45__cpo6cbeginE - _ZN41_INTERNAL_6924f571_4_k_cu_953fed47_2839754cuda3std3__45__cpo6cbeginE)
_ZN41_INTERNAL_6924f571_4_k_cu_953fed47_2839754cuda3std3__45__cpo6cbeginE:
	.zero		1
	.type		_ZN41_INTERNAL_6924f571_4_k_cu_953fed47_2839754cuda3std6ranges3__45__cpo6cbeginE,@object
	.size		_ZN41_INTERNAL_6924f571_4_k_cu_953fed47_2839754cuda3std6ranges3__45__cpo6cbeginE,(_ZN41_INTERNAL_6924f571_4_k_cu_953fed47_2839756thrust24THRUST_300001_SM_1000_NS12placeholders2_7E - _ZN41_INTERNAL_6924f571_4_k_cu_953fed47_2839754cuda3std6ranges3__45__cpo6cbeginE)
_ZN41_INTERNAL_6924f571_4_k_cu_953fed47_2839754cuda3std6ranges3__45__cpo6cbeginE:
	.zero		1
	.type		_ZN41_INTERNAL_6924f571_4_k_cu_953fed47_2839756thrust24THRUST_300001_SM_1000_NS12placeholders2_7E,@object
	.size		_ZN41_INTERNAL_6924f571_4_k_cu_953fed47_2839756thrust24THRUST_300001_SM_1000_NS12placeholders2_7E,(_ZN41_INTERNAL_6924f571_4_k_cu_953fed47_2839754cuda3std3__45__cpo7crbeginE - _ZN41_INTERNAL_6924f571_4_k_cu_953fed47_2839756thrust24THRUST_300001_SM_1000_NS12placeholders2_7E)
_ZN41_INTERNAL_6924f571_4_k_cu_953fed47_2839756thrust24THRUST_300001_SM_1000_NS12placeholders2_7E:
	.zero		1
	.type		_ZN41_INTERNAL_6924f571_4_k_cu_953fed47_2839754cuda3std3__45__cpo7crbeginE,@object
	.size		_ZN41_INTERNAL_6924f571_4_k_cu_953fed47_2839754cuda3std3__45__cpo7crbeginE,(_ZN41_INTERNAL_6924f571_4_k_cu_953fed47_2839754cuda3std6ranges3__45__cpo4nextE - _ZN41_INTERNAL_6924f571_4_k_cu_953fed47_2839754cuda3std3__45__cpo7crbeginE)
_ZN41_INTERNAL_6924f571_4_k_cu_953fed47_2839754cuda3std3__45__cpo7crbeginE:
	.zero		1
	.type		_ZN41_INTERNAL_6924f571_4_k_cu_953fed47_2839754cuda3std6ranges3__45__cpo4nextE,@object
	.size		_ZN41_INTERNAL_6924f571_4_k_cu_953fed47_2839754cuda3std6ranges3__45__cpo4nextE,(_ZN41_INTERNAL_6924f571_4_k_cu_953fed47_2839754cuda3std6ranges3__45__cpo4swapE - _ZN41_INTERNAL_6924f571_4_k_cu_953fed47_2839754cuda3std6ranges3__45__cpo4nextE)
_ZN41_INTERNAL_6924f571_4_k_cu_953fed47_2839754cuda3std6ranges3__45__cpo4nextE:
	.zero		1
	.type		_ZN41_INTERNAL_6924f571_4_k_cu_953fed47_2839754cuda3std6ranges3__45__cpo4swapE,@object
	.size		_ZN41_INTERNAL_6924f571_4_k_cu_953fed47_2839754cuda3std6ranges3__45__cpo4swapE,(_ZN41_INTERNAL_6924f571_4_k_cu_953fed47_2839756thrust24THRUST_300001_SM_1000_NS8cuda_cub10par_nosyncE - _ZN41_INTERNAL_6924f571_4_k_cu_953fed47_2839754cuda3std6ranges3__45__cpo4swapE)
_ZN41_INTERNAL_6924f571_4_k_cu_953fed47_2839754cuda3std6ranges3__45__cpo4swapE:
	.zero		1
	.type		_ZN41_INTERNAL_6924f571_4_k_cu_953fed47_2839756thrust24THRUST_300001_SM_1000_NS8cuda_cub10par_nosyncE,@object
	.size		_ZN41_INTERNAL_6924f571_4_k_cu_953fed47_2839756thrust24THRUST_300001_SM_1000_NS8cuda_cub10par_nosyncE,(_ZN41_INTERNAL_6924f571_4_k_cu_953fed47_2839756thrust24THRUST_300001_SM_1000_NS12placeholders2_9E - _ZN41_INTERNAL_6924f571_4_k_cu_953fed47_2839756thrust24THRUST_300001_SM_1000_NS8cuda_cub10par_nosyncE)
_ZN41_INTERNAL_6924f571_4_k_cu_953fed47_2839756thrust24THRUST_300001_SM_1000_NS8cuda_cub10par_nosyncE:
	.zero		1
	.type		_ZN41_INTERNAL_6924f571_4_k_cu_953fed47_2839756thrust24THRUST_300001_SM_1000_NS12placeholders2_9E,@object
	.size		_ZN41_INTERNAL_6924f571_4_k_cu_953fed47_2839756thrust24THRUST_300001_SM_1000_NS12placeholders2_9E,(_ZN41_INTERNAL_6924f571_4_k_cu_953fed47_2839754cuda3std3__443_GLOBAL__N__6924f571_4_k_cu_953fed47_2839756ignoreE - _ZN41_INTERNAL_6924f571_4_k_cu_953fed47_2839756thrust24THRUST_300001_SM_1000_NS12placeholders2_9E)
_ZN41_INTERNAL_6924f571_4_k_cu_953fed47_2839756thrust24THRUST_300001_SM_1000_NS12placeholders2_9E:
	.zero		1
	.type		_ZN41_INTERNAL_6924f571_4_k_cu_953fed47_2839754cuda3std3__443_GLOBAL__N__6924f571_4_k_cu_953fed47_2839756ignoreE,@object
	.size		_ZN41_INTERNAL_6924f571_4_k_cu_953fed47_2839754cuda3std3__443_GLOBAL__N__6924f571_4_k_cu_953fed47_2839756ignoreE,(_ZN41_INTERNAL_6924f571_4_k_cu_953fed47_2839754cuda3std6ranges3__45__cpo4dataE - _ZN41_INTERNAL_6924f571_4_k_cu_953fed47_2839754cuda3std3__443_GLOBAL__N__6924f571_4_k_cu_953fed47_2839756ignoreE)
_ZN41_INTERNAL_6924f571_4_k_cu_953fed47_2839754cuda3std3__443_GLOBAL__N__6924f571_4_k_cu_953fed47_2839756ignoreE:
	.zero		1
	.type		_ZN41_INTERNAL_6924f571_4_k_cu_953fed47_2839754cuda3std6ranges3__45__cpo4dataE,@object
	.size		_ZN41_INTERNAL_6924f571_4_k_cu_953fed47_2839754cuda3std6ranges3__45__cpo4dataE,(_ZN41_INTERNAL_6924f571_4_k_cu_953fed47_2839756thrust24THRUST_300001_SM_1000_NS12placeholders2_1E - _ZN41_INTERNAL_6924f571_4_k_cu_953fed47_2839754cuda3std6ranges3__45__cpo4dataE)
_ZN41_INTERNAL_6924f571_4_k_cu_953fed47_2839754cuda3std6ranges3__45__cpo4dataE:
	.zero		1
	.type		_ZN41_INTERNAL_6924f571_4_k_cu_953fed47_2839756thrust24THRUST_300001_SM_1000_NS12placeholders2_1E,@object
	.size		_ZN41_INTERNAL_6924f571_4_k_cu_953fed47_2839756thrust24THRUST_300001_SM_1000_NS12placeholders2_1E,(_ZN41_INTERNAL_6924f571_4_k_cu_953fed47_2839754cuda3std3__45__cpo5beginE - _ZN41_INTERNAL_6924f571_4_k_cu_953fed47_2839756thrust24THRUST_300001_SM_1000_NS12placeholders2_1E)
_ZN41_INTERNAL_6924f571_4_k_cu_953fed47_2839756thrust24THRUST_300001_SM_1000_NS12placeholders2_1E:
	.zero		1
	.type		_ZN41_INTERNAL_6924f571_4_k_cu_953fed47_2839754cuda3std3__45__cpo5beginE,@object
	.size		_ZN41_INTERNAL_6924f571_4_k_cu_953fed47_2839754cuda3std3__45__cpo5beginE,(_ZN41_INTERNAL_6924f571_4_k_cu_953fed47_2839754cuda3std6ranges3__45__cpo5beginE - _ZN41_INTERNAL_6924f571_4_k_cu_953fed47_2839754cuda3std3__45__cpo5beginE)
_ZN41_INTERNAL_6924f571_4_k_cu_953fed47_2839754cuda3std3__45__cpo5beginE:
	.zero		1
	.type		_ZN41_INTERNAL_6924f571_4_k_cu_953fed47_2839754cuda3std6ranges3__45__cpo5beginE,@object
	.size		_ZN41_INTERNAL_6924f571_4_k_cu_953fed47_2839754cuda3std6ranges3__45__cpo5beginE,(_ZN41_INTERNAL_6924f571_4_k_cu_953fed47_2839756thrust24THRUST_300001_SM_1000_NS12placeholders2_5E - _ZN41_INTERNAL_6924f571_4_k_cu_953fed47_2839754cuda3std6ranges3__45__cpo5beginE)
_ZN41_INTERNAL_6924f571_4_k_cu_953fed47_2839754cuda3std6ranges3__45__cpo5beginE:
	.zero		1
	.type		_ZN41_INTERNAL_6924f571_4_k_cu_953fed47_2839756thrust24THRUST_300001_SM_1000_NS12placeholders2_5E,@object
	.size		_ZN41_INTERNAL_6924f571_4_k_cu_953fed47_2839756thrust24THRUST_300001_SM_1000_NS12placeholders2_5E,(_ZN41_INTERNAL_6924f571_4_k_cu_953fed47_2839754cuda3std3__45__cpo6rbeginE - _ZN41_INTERNAL_6924f571_4_k_cu_953fed47_2839756thrust24THRUST_300001_SM_1000_NS12placeholders2_5E)
_ZN41_INTERNAL_6924f571_4_k_cu_953fed47_2839756thrust24THRUST_300001_SM_1000_NS12placeholders2_5E:
	.zero		1
	.type		_ZN41_INTERNAL_6924f571_4_k_cu_953fed47_2839754cuda3std3__45__cpo6rbeginE,@object
	.size		_ZN41_INTERNAL_6924f571_4_k_cu_953fed47_2839754cuda3std3__45__cpo6rbeginE,(_ZN41_INTERNAL_6924f571_4_k_cu_953fed47_2839754cuda3std6ranges3__45__cpo7advanceE - _ZN41_INTERNAL_6924f571_4_k_cu_953fed47_2839754cuda3std3__45__cpo6rbeginE)
_ZN41_INTERNAL_6924f571_4_k_cu_953fed47_2839754cuda3std3__45__cpo6rbeginE:
	.zero		1
	.type		_ZN41_INTERNAL_6924f571_4_k_cu_953fed47_2839754cuda3std6ranges3__45__cpo7advanceE,@object
	.size		_ZN41_INTERNAL_6924f571_4_k_cu_953fed47_2839754cuda3std6ranges3__45__cpo7advanceE,(_ZN41_INTERNAL_6924f571_4_k_cu_953fed47_2839754cuda3std3__47nulloptE - _ZN41_INTERNAL_6924f571_4_k_cu_953fed47_2839754cuda3std6ranges3__45__cpo7advanceE)
_ZN41_INTERNAL_6924f571_4_k_cu_953fed47_2839754cuda3std6ranges3__45__cpo7advanceE:
	.zero		1
	.type		_ZN41_INTERNAL_6924f571_4_k_cu_953fed47_2839754cuda3std3__47nulloptE,@object
	.size		_ZN41_INTERNAL_6924f571_4_k_cu_953fed47_2839754cuda3std3__47nulloptE,(_ZN41_INTERNAL_6924f571_4_k_cu_953fed47_2839754cuda3std6ranges3__45__cpo8distanceE - _ZN41_INTERNAL_6924f571_4_k_cu_953fed47_2839754cuda3std3__47nulloptE)
_ZN41_INTERNAL_6924f571_4_k_cu_953fed47_2839754cuda3std3__47nulloptE:
	.zero		1
	.type		_ZN41_INTERNAL_6924f571_4_k_cu_953fed47_2839754cuda3std6ranges3__45__cpo8distanceE,@object
	.size		_ZN41_INTERNAL_6924f571_4_k_cu_953fed47_2839754cuda3std6ranges3__45__cpo8distanceE,(_ZN41_INTERNAL_6924f571_4_k_cu_953fed47_2839756thrust24THRUST_300001_SM_1000_NS12placeholders3_10E - _ZN41_INTERNAL_6924f571_4_k_cu_953fed47_2839754cuda3std6ranges3__45__cpo8distanceE)
_ZN41_INTERNAL_6924f571_4_k_cu_953fed47_2839754cuda3std6ranges3__45__cpo8distanceE:
	.zero		1
	.type		_ZN41_INTERNAL_6924f571_4_k_cu_953fed47_2839756thrust24THRUST_300001_SM_1000_NS12placeholders3_10E,@object
	.size		_ZN41_INTERNAL_6924f571_4_k_cu_953fed47_2839756thrust24THRUST_300001_SM_1000_NS12placeholders3_10E,(_ZN41_INTERNAL_6924f571_4_k_cu_953fed47_2839754cuda3std3__419piecewise_constructE - _ZN41_INTERNAL_6924f571_4_k_cu_953fed47_2839756thrust24THRUST_300001_SM_1000_NS12placeholders3_10E)
_ZN41_INTERNAL_6924f571_4_k_cu_953fed47_2839756thrust24THRUST_300001_SM_1000_NS12placeholders3_10E:
	.zero		1
	.type		_ZN41_INTERNAL_6924f571_4_k_cu_953fed47_2839754cuda3std3__419piecewise_constructE,@object
	.size		_ZN41_INTERNAL_6924f571_4_k_cu_953fed47_2839754cuda3std3__419piecewise_constructE,(_ZN41_INTERNAL_6924f571_4_k_cu_953fed47_2839754cuda3std6ranges3__45__cpo5cdataE - _ZN41_INTERNAL_6924f571_4_k_cu_953fed47_2839754cuda3std3__419piecewise_constructE)
_ZN41_INTERNAL_6924f571_4_k_cu_953fed47_2839754cuda3std3__419piecewise_constructE:
	.zero		1
	.type		_ZN41_INTERNAL_6924f571_4_k_cu_953fed47_2839754cuda3std6ranges3__45__cpo5cdataE,@object
	.size		_ZN41_INTERNAL_6924f571_4_k_cu_953fed47_2839754cuda3std6ranges3__45__cpo5cdataE,(_ZN41_INTERNAL_6924f571_4_k_cu_953fed47_2839756thrust24THRUST_300001_SM_1000_NS12placeholders2_2E - _ZN41_INTERNAL_6924f571_4_k_cu_953fed47_2839754cuda3std6ranges3__45__cpo5cdataE)
_ZN41_INTERNAL_6924f571_4_k_cu_953fed47_2839754cuda3std6ranges3__45__cpo5cdataE:
	.zero		1
	.type		_ZN41_INTERNAL_6924f571_4_k_cu_953fed47_2839756thrust24THRUST_300001_SM_1000_NS12placeholders2_2E,@object
	.size		_ZN41_INTERNAL_6924f571_4_k_cu_953fed47_2839756thrust24THRUST_300001_SM_1000_NS12placeholders2_2E,(_ZN41_INTERNAL_6924f571_4_k_cu_953fed47_2839754cuda3std3__45__cpo3endE - _ZN41_INTERNAL_6924f571_4_k_cu_953fed47_2839756thrust24THRUST_300001_SM_1000_NS12placeholders2_2E)
_ZN41_INTERNAL_6924f571_4_k_cu_953fed47_2839756thrust24THRUST_300001_SM_1000_NS12placeholders2_2E:
	.zero		1
	.type		_ZN41_INTERNAL_6924f571_4_k_cu_953fed47_2839754cuda3std3__45__cpo3endE,@object
	.size		_ZN41_INTERNAL_6924f571_4_k_cu_953fed47_2839754cuda3std3__45__cpo3endE,(_ZN41_INTERNAL_6924f571_4_k_cu_953fed47_2839754cuda3std6ranges3__45__cpo3endE - _ZN41_INTERNAL_6924f571_4_k_cu_953fed47_2839754cuda3std3__45__cpo3endE)
_ZN41_INTERNAL_6924f571_4_k_cu_953fed47_2839754cuda3std3__45__cpo3endE:
	.zero		1
	.type		_ZN41_INTERNAL_6924f571_4_k_cu_953fed47_2839754cuda3std6ranges3__45__cpo3endE,@object
	.size		_ZN41_INTERNAL_6924f571_4_k_cu_953fed47_2839754cuda3std6ranges3__45__cpo3endE,(_ZN41_INTERNAL_6924f571_4_k_cu_953fed47_2839756thrust24THRUST_300001_SM_1000_NS12placeholders2_6E - _ZN41_INTERNAL_6924f571_4_k_cu_953fed47_2839754cuda3std6ranges3__45__cpo3endE)
_ZN41_INTERNAL_6924f571_4_k_cu_953fed47_2839754cuda3std6ranges3__45__cpo3endE:
	.zero		1
	.type		_ZN41_INTERNAL_6924f571_4_k_cu_953fed47_2839756thrust24THRUST_300001_SM_1000_NS12placeholders2_6E,@object
	.size		_ZN41_INTERNAL_6924f571_4_k_cu_953fed47_2839756thrust24THRUST_300001_SM_1000_NS12placeholders2_6E,(_ZN41_INTERNAL_6924f571_4_k_cu_953fed47_2839754cuda3std3__45__cpo4rendE - _ZN41_INTERNAL_6924f571_4_k_cu_953fed47_2839756thrust24THRUST_300001_SM_1000_NS12placeholders2_6E)
_ZN41_INTERNAL_6924f571_4_k_cu_953fed47_2839756thrust24THRUST_300001_SM_1000_NS12placeholders2_6E:
	.zero		1
	.type		_ZN41_INTERNAL_6924f571_4_k_cu_953fed47_2839754cuda3std3__45__cpo4rendE,@object
	.size		_ZN41_INTERNAL_6924f571_4_k_cu_953fed47_2839754cuda3std3__45__cpo4rendE,(_ZN41_INTERNAL_6924f571_4_k_cu_953fed47_2839754cuda3std6ranges3__45__cpo9iter_swapE - _ZN41_INTERNAL_6924f571_4_k_cu_953fed47_2839754cuda3std3__45__cpo4rendE)
_ZN41_INTERNAL_6924f571_4_k_cu_953fed47_2839754cuda3std3__45__cpo4rendE:
	.zero		1
	.type		_ZN41_INTERNAL_6924f571_4_k_cu_953fed47_2839754cuda3std6ranges3__45__cpo9iter_swapE,@object
	.size		_ZN41_INTERNAL_6924f571_4_k_cu_953fed47_2839754cuda3std6ranges3__45__cpo9iter_swapE,(_ZN41_INTERNAL_6924f571_4_k_cu_953fed47_2839754cuda3std3__48unexpectE - _ZN41_INTERNAL_6924f571_4_k_cu_953fed47_2839754cuda3std6ranges3__45__cpo9iter_swapE)
_ZN41_INTERNAL_6924f571_4_k_cu_953fed47_2839754cuda3std6ranges3__45__cpo9iter_swapE:
	.zero		1
	.type		_ZN41_INTERNAL_6924f571_4_k_cu_953fed47_2839754cuda3std3__48unexpectE,@object
	.size		_ZN41_INTERNAL_6924f571_4_k_cu_953fed47_2839754cuda3std3__48unexpectE,(_ZN41_INTERNAL_6924f571_4_k_cu_953fed47_2839756thrust24THRUST_300001_SM_1000_NS8cuda_cub3parE - _ZN41_INTERNAL_6924f571_4_k_cu_953fed47_2839754cuda3std3__48unexpectE)
_ZN41_INTERNAL_6924f571_4_k_cu_953fed47_2839754cuda3std3__48unexpectE:
	.zero		1
	.type		_ZN41_INTERNAL_6924f571_4_k_cu_953fed47_2839756thrust24THRUST_300001_SM_1000_NS8cuda_cub3parE,@object
	.size		_ZN41_INTERNAL_6924f571_4_k_cu_953fed47_2839756thrust24THRUST_300001_SM_1000_NS8cuda_cub3parE,(_ZN41_INTERNAL_6924f571_4_k_cu_953fed47_2839756thrust24THRUST_300001_SM_1000_NS12placeholders2_4E - _ZN41_INTERNAL_6924f571_4_k_cu_953fed47_2839756thrust24THRUST_300001_SM_1000_NS8cuda_cub3parE)
_ZN41_INTERNAL_6924f571_4_k_cu_953fed47_2839756thrust24THRUST_300001_SM_1000_NS8cuda_cub3parE:
	.zero		1
	.type		_ZN41_INTERNAL_6924f571_4_k_cu_953fed47_2839756thrust24THRUST_300001_SM_1000_NS12placeholders2_4E,@object
	.size		_ZN41_INTERNAL_6924f571_4_k_cu_953fed47_2839756thrust24THRUST_300001_SM_1000_NS12placeholders2_4E,(_ZN41_INTERNAL_6924f571_4_k_cu_953fed47_2839754cuda3std3__45__cpo4cendE - _ZN41_INTERNAL_6924f571_4_k_cu_953fed47_2839756thrust24THRUST_300001_SM_1000_NS12placeholders2_4E)
_ZN41_INTERNAL_6924f571_4_k_cu_953fed47_2839756thrust24THRUST_300001_SM_1000_NS12placeholders2_4E:
	.zero		1
	.type		_ZN41_INTERNAL_6924f571_4_k_cu_953fed47_2839754cuda3std3__45__cpo4cendE,@object
	.size		_ZN41_INTERNAL_6924f571_4_k_cu_953fed47_2839754cuda3std3__45__cpo4cendE,(_ZN41_INTERNAL_6924f571_4_k_cu_953fed47_2839754cuda3std6ranges3__45__cpo4cendE - _ZN41_INTERNAL_6924f571_4_k_cu_953fed47_2839754cuda3std3__45__cpo4cendE)
_ZN41_INTERNAL_6924f571_4_k_cu_953fed47_2839754cuda3std3__45__cpo4cendE:
	.zero		1
	.type		_ZN41_INTERNAL_6924f571_4_k_cu_953fed47_2839754cuda3std6ranges3__45__cpo4cendE,@object
	.size		_ZN41_INTERNAL_6924f571_4_k_cu_953fed47_2839754cuda3std6ranges3__45__cpo4cendE,(_ZN41_INTERNAL_6924f571_4_k_cu_953fed47_2839754cuda3std3__420unreachable_sentinelE - _ZN41_INTERNAL_6924f571_4_k_cu_953fed47_2839754cuda3std6ranges3__45__cpo4cendE)
_ZN41_INTERNAL_6924f571_4_k_cu_953fed47_2839754cuda3std6ranges3__45__cpo4cendE:
	.zero		1
	.type		_ZN41_INTERNAL_6924f571_4_k_cu_953fed47_2839754cuda3std3__420unreachable_sentinelE,@object
	.size		_ZN41_INTERNAL_6924f571_4_k_cu_953fed47_2839754cuda3std3__420unreachable_sentinelE,(_ZN41_INTERNAL_6924f571_4_k_cu_953fed47_2839754cuda3std6ranges3__45__cpo5ssizeE - _ZN41_INTERNAL_6924f571_4_k_cu_953fed47_2839754cuda3std3__420unreachable_sentinelE)
_ZN41_INTERNAL_6924f571_4_k_cu_953fed47_2839754cuda3std3__420unreachable_sentinelE:
	.zero		1
	.type		_ZN41_INTERNAL_6924f571_4_k_cu_953fed47_2839754cuda3std6ranges3__45__cpo5ssizeE,@object
	.size		_ZN41_INTERNAL_6924f571_4_k_cu_953fed47_2839754cuda3std6ranges3__45__cpo5ssizeE,(_ZN41_INTERNAL_6924f571_4_k_cu_953fed47_2839756thrust24THRUST_300001_SM_1000_NS12placeholders2_8E - _ZN41_INTERNAL_6924f571_4_k_cu_953fed47_2839754cuda3std6ranges3__45__cpo5ssizeE)
_ZN41_INTERNAL_6924f571_4_k_cu_953fed47_2839754cuda3std6ranges3__45__cpo5ssizeE:
	.zero		1
	.type		_ZN41_INTERNAL_6924f571_4_k_cu_953fed47_2839756thrust24THRUST_300001_SM_1000_NS12placeholders2_8E,@object
	.size		_ZN41_INTERNAL_6924f571_4_k_cu_953fed47_2839756thrust24THRUST_300001_SM_1000_NS12placeholders2_8E,(_ZN41_INTERNAL_6924f571_4_k_cu_953fed47_2839754cuda3std3__45__cpo5crendE - _ZN41_INTERNAL_6924f571_4_k_cu_953fed47_2839756thrust24THRUST_300001_SM_1000_NS12placeholders2_8E)
_ZN41_INTERNAL_6924f571_4_k_cu_953fed47_2839756thrust24THRUST_300001_SM_1000_NS12placeholders2_8E:
	.zero		1
	.type		_ZN41_INTERNAL_6924f571_4_k_cu_953fed47_2839754cuda3std3__45__cpo5crendE,@object
	.size		_ZN41_INTERNAL_6924f571_4_k_cu_953fed47_2839754cuda3std3__45__cpo5crendE,(_ZN41_INTERNAL_6924f571_4_k_cu_953fed47_2839754cuda3std6ranges3__45__cpo4prevE - _ZN41_INTERNAL_6924f571_4_k_cu_953fed47_2839754cuda3std3__45__cpo5crendE)
_ZN41_INTERNAL_6924f571_4_k_cu_953fed47_2839754cuda3std3__45__cpo5crendE:
	.zero		1
	.type		_ZN41_INTERNAL_6924f571_4_k_cu_953fed47_2839754cuda3std6ranges3__45__cpo4prevE,@object
	.size		_ZN41_INTERNAL_6924f571_4_k_cu_953fed47_2839754cuda3std6ranges3__45__cpo4prevE,(_ZN41_INTERNAL_6924f571_4_k_cu_953fed47_2839754cuda3std6ranges3__45__cpo9iter_moveE - _ZN41_INTERNAL_6924f571_4_k_cu_953fed47_2839754cuda3std6ranges3__45__cpo4prevE)
_ZN41_INTERNAL_6924f571_4_k_cu_953fed47_2839754cuda3std6ranges3__45__cpo4prevE:
	.zero		1
	.type		_ZN41_INTERNAL_6924f571_4_k_cu_953fed47_2839754cuda3std6ranges3__45__cpo9iter_moveE,@object
	.size		_ZN41_INTERNAL_6924f571_4_k_cu_953fed47_2839754cuda3std6ranges3__45__cpo9iter_moveE,(_ZN41_INTERNAL_6924f571_4_k_cu_953fed47_2839756thrust24THRUST_300001_SM_1000_NS6system6detail10sequential3seqE - _ZN41_INTERNAL_6924f571_4_k_cu_953fed47_2839754cuda3std6ranges3__45__cpo9iter_moveE)
_ZN41_INTERNAL_6924f571_4_k_cu_953fed47_2839754cuda3std6ranges3__45__cpo9iter_moveE:
	.zero		1
	.type		_ZN41_INTERNAL_6924f571_4_k_cu_953fed47_2839756thrust24THRUST_300001_SM_1000_NS6system6detail10sequential3seqE,@object
	.size		_ZN41_INTERNAL_6924f571_4_k_cu_953fed47_2839756thrust24THRUST_300001_SM_1000_NS6system6detail10sequential3seqE,(.L_31 - _ZN41_INTERNAL_6924f571_4_k_cu_953fed47_2839756thrust24THRUST_300001_SM_1000_NS6system6detail10sequential3seqE)
_ZN41_INTERNAL_6924f571_4_k_cu_953fed47_2839756thrust24THRUST_300001_SM_1000_NS6system6detail10sequential3seqE:
	.zero		1
.L_31:


//--------------------- .nv.constant0._ZN3cub18CUB_300001_SM_10006detail11EmptyKernelIvEEvv --------------------------
	.section	.nv.constant0._ZN3cub18CUB_300001_SM_10006detail11EmptyKernelIvEEvv,"a",@progbits
	.sectionflags	@""
	.align	4
.nv.constant0._ZN3cub18CUB_300001_SM_10006detail11EmptyKernelIvEEvv:
	.zero		896


//--------------------- SYMBOLS --------------------------

	.type		.nv.reservedSmem.offset0,@object
	.size		.nv.reservedSmem.offset0,0x4
